//
// Generated by NVIDIA NVVM Compiler
//
// Compiler Build ID: CL-36424714
// Cuda compilation tools, release 13.0, V13.0.88
// Based on NVVM 20.0.0
//

.version 9.0
.target sm_100
.address_size 64

	// .globl	_Z20helloWorldFromThreadv
.extern .func  (.param .b32 func_retval0) vprintf
(
	.param .b64 vprintf_param_0,
	.param .b64 vprintf_param_1
)
;
.global .align 1 .b8 $str[46] = {72, 101, 108, 108, 111, 32, 87, 111, 114, 108, 100, 44, 32, 98, 108, 111, 99, 107, 73, 100, 120, 46, 120, 58, 32, 37, 100, 44, 32, 116, 104, 114, 101, 97, 100, 73, 100, 120, 46, 120, 58, 32, 37, 100, 10};

.visible .entry _Z20helloWorldFromThreadv()
{
	.local .align 8 .b8 	__local_depot0[8];
	.reg .b64 	%SP;
	.reg .b64 	%SPL;
	.reg .b32 	%r<5>;
	.reg .b64 	%rd<5>;

	mov.u64 	%SPL, __local_depot0;
	cvta.local.u64 	%SP, %SPL;
	add.u64 	%rd1, %SP, 0;
	add.u64 	%rd2, %SPL, 0;
	mov.u32 	%r1, %ctaid.x;
	mov.u32 	%r2, %tid.x;
	st.local.v2.u32 	[%rd2], {%r1, %r2};
	mov.u64 	%rd3, $str;
	cvta.global.u64 	%rd4, %rd3;
	{ // callseq 0, 0
	.param .b64 param0;
	st.param.b64 	[param0], %rd4;
	.param .b64 param1;
	st.param.b64 	[param1], %rd1;
	.param .b32 retval0;
	call.uni (retval0), 
	vprintf, 
	(
	param0, 
	param1
	);
	ld.param.b32 	%r3, [retval0];
	} // callseq 0
	ret;

}


// ===== COMPILED SASS (sm_100) =====

	.target	sm_100

	.elftype	@"ET_EXEC"


//--------------------- .note.nv.tkinfo           --------------------------
	.section	.note.nv.tkinfo,"",@"SHT_NOTE"
	.sectionflags	@"SHF_NOTE_NV_TKINFO"
	.tkinfo
        /*0018*/ 	.word	0x00000002
        /*0030*/ 	.string	""
        /*0030*/ 	.string	"ptxas"
        /*0030*/ 	.string	"Cuda compilation tools, release 13.0, V13.0.88"
        /*0030*/ 	.string	"Build cuda_13.0.r13.0/compiler.36424714_0"
        /*0030*/ 	.string	"-arch sm_100 -m 64 "



//--------------------- .note.nv.cuinfo           --------------------------
	.section	.note.nv.cuinfo,"",@"SHT_NOTE"
	.sectionflags	@"SHF_NOTE_NV_CUINFO"
        /*0018*/ 	.short	0x0002
        /*001a*/ 	.short	0x0064
        /*001c*/ 	.short	0x0082
	.zero		2


//--------------------- .nv.info                  --------------------------
	.section	.nv.info,"",@"SHT_CUDA_INFO"
	.align	4


	//----- nvinfo : EIATTR_REGCOUNT
	.align		4
        /*0000*/ 	.byte	0x04, 0x2f
        /*0002*/ 	.short	(.L_2 - .L_1)
	.align		4
.L_1:
        /*0004*/ 	.word	index@(_Z20helloWorldFromThreadv)
        /*0008*/ 	.word	0x00000018


	//----- nvinfo : EIATTR_FRAME_SIZE
	.align		4
.L_2:
        /*000c*/ 	.byte	0x04, 0x11
        /*000e*/ 	.short	(.L_4 - .L_3)
	.align		4
.L_3:
        /*0010*/ 	.word	index@(_Z20helloWorldFromThreadv)
        /*0014*/ 	.word	0x00000008


	//----- nvinfo : EIATTR_MIN_STACK_SIZE
	.align		4
.L_4:
        /*0018*/ 	.byte	0x04, 0x12
        /*001a*/ 	.short	(.L_6 - .L_5)
	.align		4
.L_5:
        /*001c*/ 	.word	index@(_Z20helloWorldFromThreadv)
        /*0020*/ 	.word	0x00000008
.L_6:


//--------------------- .nv.compat                --------------------------
	.section	.nv.compat,"",@"SHT_CUDA_COMPAT_INFO"
	.align	4
        /*0000*/ 	.byte	0x02, 0x09, 0x00, 0x00, 0x02, 0x02, 0x01, 0x00, 0x02, 0x05, 0x05, 0x00, 0x03, 0x07, 0x01, 0x01
        /*0010*/ 	.byte	0x02, 0x03, 0x00, 0x00, 0x02, 0x06, 0x01, 0x00, 0x04, 0x0b, 0x08, 0x00, 0x09, 0x00, 0x00, 0x00
        /*0020*/ 	.byte	0x00, 0x00, 0x00, 0x00


//--------------------- .nv.info._Z20helloWorldFromThreadv --------------------------
	.section	.nv.info._Z20helloWorldFromThreadv,"",@"SHT_CUDA_INFO"
	.sectionflags	@""
	.align	4


	//----- nvinfo : EIATTR_CUDA_API_VERSION
	.align		4
        /*0000*/ 	.byte	0x04, 0x37
        /*0002*/ 	.short	(.L_8 - .L_7)
.L_7:
        /*0004*/ 	.word	0x00000082


	//----- nvinfo : EIATTR_SPARSE_MMA_MASK
	.align		4
.L_8:
        /*0008*/ 	.byte	0x03, 0x50
        /*000a*/ 	.short	0x0000


	//----- nvinfo : EIATTR_MAXREG_COUNT
	.align		4
        /*000c*/ 	.byte	0x03, 0x1b
        /*000e*/ 	.short	0x00ff


	//----- nvinfo : EIATTR_EXTERNS
	.align		4
        /*0010*/ 	.byte	0x04, 0x0f
        /*0012*/ 	.short	(.L_10 - .L_9)


	//   ....[0]....
	.align		4
.L_9:
        /*0014*/ 	.word	index@(vprintf)


	//----- nvinfo : EIATTR_MERCURY_ISA_VERSION
	.align		4
.L_10:
        /*0018*/ 	.byte	0x03, 0x5f
        /*001a*/ 	.short	0x0101


	//----- nvinfo : EIATTR_VRC_CTA_INIT_COUNT
	.align		4
        /*001c*/ 	.byte	0x02, 0x4a
	.zero		1
	.zero		1


	//----- nvinfo : EIATTR_SYSCALL_OFFSETS
	.align		4
        /*0020*/ 	.byte	0x04, 0x46
        /*0022*/ 	.short	(.L_12 - .L_11)


	//   ....[0]....
.L_11:
        /*0024*/ 	.word	0x000000f0


	//----- nvinfo : EIATTR_EXIT_INSTR_OFFSETS
	.align		4
.L_12:
        /*0028*/ 	.byte	0x04, 0x1c
        /*002a*/ 	.short	(.L_14 - .L_13)


	//   ....[0]....
.L_13:
        /*002c*/ 	.word	0x00000100


	//----- nvinfo : EIATTR_SW_WAR
	.align		4
.L_14:
        /*0030*/ 	.byte	0x04, 0x36
        /*0032*/ 	.short	(.L_16 - .L_15)
.L_15:
        /*0034*/ 	.word	0x00000008
.L_16:


//--------------------- .nv.callgraph             --------------------------
	.section	.nv.callgraph,"",@"SHT_CUDA_CALLGRAPH"
	.align	4
	.sectionentsize	8
	.align		4
        /*0000*/ 	.word	0x00000000
	.align		4
        /*0004*/ 	.word	0xffffffff
	.align		4
        /*0008*/ 	.word	index@(_Z20helloWorldFromThreadv)
	.align		4
        /*000c*/ 	.word	index@(vprintf)
	.align		4
        /*0010*/ 	.word	0x00000000
	.align		4
        /*0014*/ 	.word	0xfffffffe
	.align		4
        /*0018*/ 	.word	0x00000000
	.align		4
        /*001c*/ 	.word	0xfffffffd
	.align		4
        /*0020*/ 	.word	0x00000000
	.align		4
        /*0024*/ 	.word	0xfffffffc


//--------------------- .nv.constant4             --------------------------
	.section	.nv.constant4,"a",@progbits
	.align	8
	.align		8
.nv.constant4:
        /*0000*/ 	.dword	vprintf
	.align		8
        /*0008*/ 	.dword	$str


//--------------------- .text._Z20helloWorldFromThreadv --------------------------
	.section	.text._Z20helloWorldFromThreadv,"ax",@progbits
	.align	128
        .global         _Z20helloWorldFromThreadv
        .type           _Z20helloWorldFromThreadv,@function
        .size           _Z20helloWorldFromThreadv,(.L_x_2 - _Z20helloWorldFromThreadv)
        .other          _Z20helloWorldFromThreadv,@"STO_CUDA_ENTRY STV_DEFAULT"
_Z20helloWorldFromThreadv:
.text._Z20helloWorldFromThreadv:
[----:B------:R-:W0:Y:S01]  /*0000*/  LDC R1, c[0x0][0x37c] ;  /* 0x0000df00ff017b82 */ /* 0x000e220000000800 */
[----:B------:R-:W1:Y:S01]  /*0010*/  S2R R8, SR_CTAID.X ;  /* 0x0000000000087919 */ /* 0x000e620000002500 */
[----:B0-----:R-:W-:Y:S01]  /*0020*/  VIADD R1, R1, 0xfffffff8 ;  /* 0xfffffff801017836 */ /* 0x001fe20000000000 */
[----:B------:R-:W-:Y:S01]  /*0030*/  MOV R0, 0x0 ;  /* 0x0000000000007802 */ /* 0x000fe20000000f00 */
[----:B------:R-:W0:Y:S01]  /*0040*/  LDCU UR4, c[0x0][0x2f8] ;  /* 0x00005f00ff0477ac */ /* 0x000e220008000800 */
[----:B------:R-:W1:Y:S03]  /*0050*/  S2R R9, SR_TID.X ;  /* 0x0000000000097919 */ /* 0x000e660000002100 */
[----:B------:R2:W3:Y:S01]  /*0060*/  LDC.64 R2, c[0x4][R0] ;  /* 0x0100000000027b82 */ /* 0x0004e20000000a00 */
[----:B------:R-:W4:Y:S01]  /*0070*/  LDCU.64 UR6, c[0x4][0x8] ;  /* 0x01000100ff0677ac */ /* 0x000f220008000a00 */
[----:B------:R-:W5:Y:S01]  /*0080*/  LDCU UR5, c[0x0][0x2fc] ;  /* 0x00005f80ff0577ac */ /* 0x000f620008000800 */
[----:B0-----:R-:W-:Y:S01]  /*0090*/  IADD3 R6, P0, PT, R1, UR4, RZ ;  /* 0x0000000401067c10 */ /* 0x001fe2000ff1e0ff */
[----:B----4-:R-:W-:Y:S01]  /*00a0*/  IMAD.U32 R4, RZ, RZ, UR6 ;  /* 0x00000006ff047e24 */ /* 0x010fe2000f8e00ff */
[----:B------:R-:W-:-:S03]  /*00b0*/  MOV R5, UR7 ;  /* 0x0000000700057c02 */ /* 0x000fc60008000f00 */
[----:B-----5:R-:W-:Y:S01]  /*00c0*/  IMAD.X R7, RZ, RZ, UR5, P0 ;  /* 0x00000005ff077e24 */ /* 0x020fe200080e06ff */
[----:B-1----:R2:W-:Y:S07]  /*00d0*/  STL.64 [R1], R8 ;  /* 0x0000000801007387 */ /* 0x0025ee0000100a00 */
[----:B------:R-:W-:-:S07]  /*00e0*/  LEPC R20, `(.L_x_0) ;  /* 0x000000001014794e */ /* 0x000fce0000000000 */
[----:B--23--:R-:W-:Y:S05]  /*00f0*/  CALL.ABS.NOINC R2 ;  /* 0x0000000002007343 */ /* 0x00cfea0003c00000 */
.L_x_0:
[----:B------:R-:W-:Y:S05]  /*0100*/  EXIT ;  /* 0x000000000000794d */ /* 0x000fea0003800000 */
.L_x_1:
[----:B------:R-:W-:-:S00]  /*0110*/  BRA `(.L_x_1) ;  /* 0xfffffffc00fc7947 */ /* 0x000fc0000383ffff */
[----:B------:R-:W-:-:S00]  /*0120*/  NOP ;  /* 0x0000000000007918 */ /* 0x000fc00000000000 */
        /* <DEDUP_REMOVED lines=13> */
.L_x_2:


//--------------------- .nv.global.init           --------------------------
	.section	.nv.global.init,"aw",@progbits
.nv.global.init:
	.type		$str,@object
	.size		$str,(.L_0 - $str)
$str:
        /*0000*/ 	.byte	0x48, 0x65, 0x6c, 0x6c, 0x6f, 0x20, 0x57, 0x6f, 0x72, 0x6c, 0x64, 0x2c, 0x20, 0x62, 0x6c, 0x6f
        /*0010*/ 	.byte	0x63, 0x6b, 0x49, 0x64, 0x78, 0x2e, 0x78, 0x3a, 0x20, 0x25, 0x64, 0x2c, 0x20, 0x74, 0x68, 0x72
        /*0020*/ 	.byte	0x65, 0x61, 0x64, 0x49, 0x64, 0x78, 0x2e, 0x78, 0x3a, 0x20, 0x25, 0x64, 0x0a, 0x00
.L_0:


//--------------------- .nv.shared.reserved.0     --------------------------
	.section	.nv.shared.reserved.0,"aw",@nobits
	.weak		__nv_reservedSMEM_offset_0_alias
	.size		__nv_reservedSMEM_offset_0_alias, 0, 64
	.other		__nv_reservedSMEM_offset_0_alias,@"STO_CUDA_RESERVED_SHARED STV_DEFAULT"
__nv_reservedSMEM_offset_0_alias:
	.zero		0
	.zero		64


//--------------------- .nv.constant0._Z20helloWorldFromThreadv --------------------------
	.section	.nv.constant0._Z20helloWorldFromThreadv,"a",@progbits
	.sectionflags	@""
	.align	4
.nv.constant0._Z20helloWorldFromThreadv:
	.zero		896


//--------------------- SYMBOLS --------------------------

	.type		.nv.reservedSmem.offset0,@object
	.size		.nv.reservedSmem.offset0,0x4
	.type		vprintf,@function
